//
// Generated by NVIDIA NVVM Compiler
//
// Compiler Build ID: CL-36424714
// Cuda compilation tools, release 13.0, V13.0.88
// Based on NVVM 20.0.0
//

.version 9.0
.target sm_100
.address_size 64

	// .globl	_Z15factorialKernelv
.extern .func  (.param .b32 func_retval0) vprintf
(
	.param .b64 vprintf_param_0,
	.param .b64 vprintf_param_1
)
;
.global .align 1 .b8 $str[10] = {37, 100, 33, 32, 61, 32, 37, 100, 10};

.visible .entry _Z15factorialKernelv()
{
	.local .align 8 .b8 	__local_depot0[8];
	.reg .b64 	%SP;
	.reg .b64 	%SPL;
	.reg .pred 	%p<6>;
	.reg .b32 	%r<47>;
	.reg .b64 	%rd<5>;

	mov.u64 	%SPL, __local_depot0;
	cvta.local.u64 	%SP, %SPL;
	mov.u32 	%r1, %tid.x;
	setp.eq.s32 	%p1, %r1, 0;
	mov.b32 	%r46, 1;
	@%p1 bra 	$L__BB0_8;
	and.b32  	%r2, %r1, 3;
	setp.lt.u32 	%p2, %r1, 4;
	mov.b32 	%r46, 1;
	mov.b32 	%r44, 2;
	@%p2 bra 	$L__BB0_5;
	and.b32  	%r28, %r1, 1020;
	neg.s32 	%r37, %r28;
	mov.b32 	%r46, 1;
	mov.b32 	%r38, 5;
$L__BB0_3:
	add.s32 	%r29, %r38, -3;
	mul.lo.s32 	%r30, %r29, %r46;
	mad.lo.s32 	%r31, %r30, %r29, %r30;
	add.s32 	%r32, %r38, -1;
	mul.lo.s32 	%r33, %r32, %r31;
	mul.lo.s32 	%r46, %r38, %r33;
	add.s32 	%r38, %r38, 4;
	add.s32 	%r37, %r37, 4;
	setp.ne.s32 	%p3, %r37, 0;
	@%p3 bra 	$L__BB0_3;
	add.s32 	%r44, %r38, -3;
$L__BB0_5:
	setp.eq.s32 	%p4, %r2, 0;
	@%p4 bra 	$L__BB0_8;
	neg.s32 	%r43, %r2;
$L__BB0_7:
	.pragma "nounroll";
	mul.lo.s32 	%r46, %r44, %r46;
	add.s32 	%r44, %r44, 1;
	add.s32 	%r43, %r43, 1;
	setp.ne.s32 	%p5, %r43, 0;
	@%p5 bra 	$L__BB0_7;
$L__BB0_8:
	add.s32 	%r34, %r1, 1;
	add.u64 	%rd1, %SP, 0;
	add.u64 	%rd2, %SPL, 0;
	st.local.v2.u32 	[%rd2], {%r34, %r46};
	mov.u64 	%rd3, $str;
	cvta.global.u64 	%rd4, %rd3;
	{ // callseq 0, 0
	.param .b64 param0;
	st.param.b64 	[param0], %rd4;
	.param .b64 param1;
	st.param.b64 	[param1], %rd1;
	.param .b32 retval0;
	call.uni (retval0), 
	vprintf, 
	(
	param0, 
	param1
	);
	ld.param.b32 	%r35, [retval0];
	} // callseq 0
	ret;

}


// ===== COMPILED SASS (sm_100) =====

	.target	sm_100

	.elftype	@"ET_EXEC"


//--------------------- .note.nv.tkinfo           --------------------------
	.section	.note.nv.tkinfo,"",@"SHT_NOTE"
	.sectionflags	@"SHF_NOTE_NV_TKINFO"
	.tkinfo
        /*0018*/ 	.word	0x00000002
        /*0030*/ 	.string	""
        /*0030*/ 	.string	"ptxas"
        /*0030*/ 	.string	"Cuda compilation tools, release 13.0, V13.0.88"
        /*0030*/ 	.string	"Build cuda_13.0.r13.0/compiler.36424714_0"
        /*0030*/ 	.string	"-arch sm_100 -m 64 "



//--------------------- .note.nv.cuinfo           --------------------------
	.section	.note.nv.cuinfo,"",@"SHT_NOTE"
	.sectionflags	@"SHF_NOTE_NV_CUINFO"
        /*0018*/ 	.short	0x0002
        /*001a*/ 	.short	0x0064
        /*001c*/ 	.short	0x0082
	.zero		2


//--------------------- .nv.info                  --------------------------
	.section	.nv.info,"",@"SHT_CUDA_INFO"
	.align	4


	//----- nvinfo : EIATTR_REGCOUNT
	.align		4
        /*0000*/ 	.byte	0x04, 0x2f
        /*0002*/ 	.short	(.L_2 - .L_1)
	.align		4
.L_1:
        /*0004*/ 	.word	index@(_Z15factorialKernelv)
        /*0008*/ 	.word	0x00000018


	//----- nvinfo : EIATTR_FRAME_SIZE
	.align		4
.L_2:
        /*000c*/ 	.byte	0x04, 0x11
        /*000e*/ 	.short	(.L_4 - .L_3)
	.align		4
.L_3:
        /*0010*/ 	.word	index@(_Z15factorialKernelv)
        /*0014*/ 	.word	0x00000008


	//----- nvinfo : EIATTR_MIN_STACK_SIZE
	.align		4
.L_4:
        /*0018*/ 	.byte	0x04, 0x12
        /*001a*/ 	.short	(.L_6 - .L_5)
	.align		4
.L_5:
        /*001c*/ 	.word	index@(_Z15factorialKernelv)
        /*0020*/ 	.word	0x00000008
.L_6:


//--------------------- .nv.compat                --------------------------
	.section	.nv.compat,"",@"SHT_CUDA_COMPAT_INFO"
	.align	4
        /*0000*/ 	.byte	0x02, 0x09, 0x00, 0x00, 0x02, 0x02, 0x01, 0x00, 0x02, 0x05, 0x05, 0x00, 0x03, 0x07, 0x01, 0x01
        /*0010*/ 	.byte	0x02, 0x03, 0x00, 0x00, 0x02, 0x06, 0x01, 0x00, 0x04, 0x0b, 0x08, 0x00, 0x09, 0x00, 0x00, 0x00
        /*0020*/ 	.byte	0x00, 0x00, 0x00, 0x00


//--------------------- .nv.info._Z15factorialKernelv --------------------------
	.section	.nv.info._Z15factorialKernelv,"",@"SHT_CUDA_INFO"
	.sectionflags	@""
	.align	4


	//----- nvinfo : EIATTR_CUDA_API_VERSION
	.align		4
        /*0000*/ 	.byte	0x04, 0x37
        /*0002*/ 	.short	(.L_8 - .L_7)
.L_7:
        /*0004*/ 	.word	0x00000082


	//----- nvinfo : EIATTR_SPARSE_MMA_MASK
	.align		4
.L_8:
        /*0008*/ 	.byte	0x03, 0x50
        /*000a*/ 	.short	0x0000


	//----- nvinfo : EIATTR_MAXREG_COUNT
	.align		4
        /*000c*/ 	.byte	0x03, 0x1b
        /*000e*/ 	.short	0x00ff


	//----- nvinfo : EIATTR_EXTERNS
	.align		4
        /*0010*/ 	.byte	0x04, 0x0f
        /*0012*/ 	.short	(.L_10 - .L_9)


	//   ....[0]....
	.align		4
.L_9:
        /*0014*/ 	.word	index@(vprintf)


	//----- nvinfo : EIATTR_MERCURY_ISA_VERSION
	.align		4
.L_10:
        /*0018*/ 	.byte	0x03, 0x5f
        /*001a*/ 	.short	0x0101


	//----- nvinfo : EIATTR_VRC_CTA_INIT_COUNT
	.align		4
        /*001c*/ 	.byte	0x02, 0x4a
	.zero		1
	.zero		1


	//----- nvinfo : EIATTR_SYSCALL_OFFSETS
	.align		4
        /*0020*/ 	.byte	0x04, 0x46
        /*0022*/ 	.short	(.L_12 - .L_11)


	//   ....[0]....
.L_11:
        /*0024*/ 	.word	0x00000730


	//----- nvinfo : EIATTR_EXIT_INSTR_OFFSETS
	.align		4
.L_12:
        /*0028*/ 	.byte	0x04, 0x1c
        /*002a*/ 	.short	(.L_14 - .L_13)


	//   ....[0]....
.L_13:
        /*002c*/ 	.word	0x00000740


	//----- nvinfo : EIATTR_CRS_STACK_SIZE
	.align		4
.L_14:
        /*0030*/ 	.byte	0x04, 0x1e
        /*0032*/ 	.short	(.L_16 - .L_15)
.L_15:
        /*0034*/ 	.word	0x00000000


	//----- nvinfo : EIATTR_SW_WAR
	.align		4
.L_16:
        /*0038*/ 	.byte	0x04, 0x36
        /*003a*/ 	.short	(.L_18 - .L_17)
.L_17:
        /*003c*/ 	.word	0x00000008
.L_18:


//--------------------- .nv.callgraph             --------------------------
	.section	.nv.callgraph,"",@"SHT_CUDA_CALLGRAPH"
	.align	4
	.sectionentsize	8
	.align		4
        /*0000*/ 	.word	0x00000000
	.align		4
        /*0004*/ 	.word	0xffffffff
	.align		4
        /*0008*/ 	.word	index@(_Z15factorialKernelv)
	.align		4
        /*000c*/ 	.word	index@(vprintf)
	.align		4
        /*0010*/ 	.word	0x00000000
	.align		4
        /*0014*/ 	.word	0xfffffffe
	.align		4
        /*0018*/ 	.word	0x00000000
	.align		4
        /*001c*/ 	.word	0xfffffffd
	.align		4
        /*0020*/ 	.word	0x00000000
	.align		4
        /*0024*/ 	.word	0xfffffffc


//--------------------- .nv.constant4             --------------------------
	.section	.nv.constant4,"a",@progbits
	.align	8
	.align		8
.nv.constant4:
        /*0000*/ 	.dword	vprintf
	.align		8
        /*0008*/ 	.dword	$str


//--------------------- .text._Z15factorialKernelv --------------------------
	.section	.text._Z15factorialKernelv,"ax",@progbits
	.align	128
        .global         _Z15factorialKernelv
        .type           _Z15factorialKernelv,@function
        .size           _Z15factorialKernelv,(.L_x_15 - _Z15factorialKernelv)
        .other          _Z15factorialKernelv,@"STO_CUDA_ENTRY STV_DEFAULT"
_Z15factorialKernelv:
.text._Z15factorialKernelv:
[----:B------:R-:W0:Y:S01]  /*0000*/  LDC R1, c[0x0][0x37c] ;  /* 0x0000df00ff017b82 */ /* 0x000e220000000800 */
[----:B------:R-:W1:Y:S01]  /*0010*/  S2R R2, SR_TID.X ;  /* 0x0000000000027919 */ /* 0x000e620000002100 */
[----:B------:R-:W2:Y:S01]  /*0020*/  LDCU UR4, c[0x0][0x2f8] ;  /* 0x00005f00ff0477ac */ /* 0x000ea20008000800 */
[----:B0-----:R-:W-:Y:S01]  /*0030*/  IADD3 R1, PT, PT, R1, -0x8, RZ ;  /* 0xfffffff801017810 */ /* 0x001fe20007ffe0ff */
[----:B------:R-:W-:Y:S01]  /*0040*/  BSSY.RECONVERGENT B2, `(.L_x_0) ;  /* 0x0000066000027945 */ /* 0x000fe20003800200 */
[----:B------:R-:W-:Y:S01]  /*0050*/  IMAD.MOV.U32 R3, RZ, RZ, 0x1 ;  /* 0x00000001ff037424 */ /* 0x000fe200078e00ff */
[----:B------:R-:W0:Y:S01]  /*0060*/  LDCU UR5, c[0x0][0x2fc] ;  /* 0x00005f80ff0577ac */ /* 0x000e220008000800 */
[----:B--2---:R-:W-:-:S04]  /*0070*/  IADD3 R6, P1, PT, R1, UR4, RZ ;  /* 0x0000000401067c10 */ /* 0x004fc8000ff3e0ff */
[----:B0-----:R-:W-:Y:S02]  /*0080*/  IADD3.X R7, PT, PT, RZ, UR5, RZ, P1, !PT ;  /* 0x00000005ff077c10 */ /* 0x001fe40008ffe4ff */
[----:B-1----:R-:W-:-:S13]  /*0090*/  ISETP.NE.AND P0, PT, R2, RZ, PT ;  /* 0x000000ff0200720c */ /* 0x002fda0003f05270 */
[----:B------:R-:W-:Y:S05]  /*00a0*/  @!P0 BRA `(.L_x_1) ;  /* 0x00000004007c8947 */ /* 0x000fea0003800000 */
[C---:B------:R-:W-:Y:S01]  /*00b0*/  ISETP.GE.U32.AND P0, PT, R2.reuse, 0x4, PT ;  /* 0x000000040200780c */ /* 0x040fe20003f06070 */
[----:B------:R-:W-:Y:S01]  /*00c0*/  BSSY.RECONVERGENT B1, `(.L_x_2) ;  /* 0x0000055000017945 */ /* 0x000fe20003800200 */
[----:B------:R-:W-:Y:S01]  /*00d0*/  HFMA2 R3, -RZ, RZ, 0, 5.9604644775390625e-08 ;  /* 0x00000001ff037431 */ /* 0x000fe200000001ff */
[----:B------:R-:W-:Y:S01]  /*00e0*/  LOP3.LUT R0, R2, 0x3, RZ, 0xc0, !PT ;  /* 0x0000000302007812 */ /* 0x000fe200078ec0ff */
[----:B------:R-:W-:-:S09]  /*00f0*/  IMAD.MOV.U32 R4, RZ, RZ, 0x2 ;  /* 0x00000002ff047424 */ /* 0x000fd200078e00ff */
[----:B------:R-:W-:Y:S05]  /*0100*/  @!P0 BRA `(.L_x_3) ;  /* 0x0000000400408947 */ /* 0x000fea0003800000 */
[----:B------:R-:W-:Y:S01]  /*0110*/  LOP3.LUT R4, R2, 0x3fc, RZ, 0xc0, !PT ;  /* 0x000003fc02047812 */ /* 0x000fe200078ec0ff */
[----:B------:R-:W-:Y:S01]  /*0120*/  BSSY.RECONVERGENT B0, `(.L_x_4) ;  /* 0x000004d000007945 */ /* 0x000fe20003800200 */
[----:B------:R-:W-:Y:S01]  /*0130*/  MOV R5, 0x5 ;  /* 0x0000000500057802 */ /* 0x000fe20000000f00 */
[----:B------:R-:W-:Y:S02]  /*0140*/  IMAD.MOV.U32 R3, RZ, RZ, 0x1 ;  /* 0x00000001ff037424 */ /* 0x000fe400078e00ff */
[----:B------:R-:W-:-:S05]  /*0150*/  IMAD.MOV R4, RZ, RZ, -R4 ;  /* 0x000000ffff047224 */ /* 0x000fca00078e0a04 */
[----:B------:R-:W-:-:S13]  /*0160*/  ISETP.GE.AND P0, PT, R4, RZ, PT ;  /* 0x000000ff0400720c */ /* 0x000fda0003f06270 */
[----:B------:R-:W-:Y:S05]  /*0170*/  @P0 BRA `(.L_x_5) ;  /* 0x0000000000f40947 */ /* 0x000fea0003800000 */
[----:B------:R-:W-:Y:S01]  /*0180*/  IADD3 R8, PT, PT, -R4, RZ, RZ ;  /* 0x000000ff04087210 */ /* 0x000fe20007ffe1ff */
[----:B------:R-:W-:Y:S01]  /*0190*/  BSSY.RECONVERGENT B3, `(.L_x_6) ;  /* 0x0000024000037945 */ /* 0x000fe20003800200 */
[----:B------:R-:W-:Y:S02]  /*01a0*/  PLOP3.LUT P0, PT, PT, PT, PT, 0x80, 0x8 ;  /* 0x000000000008781c */ /* 0x000fe40003f0f070 */
[----:B------:R-:W-:-:S13]  /*01b0*/  ISETP.GT.AND P1, PT, R8, 0xc, PT ;  /* 0x0000000c0800780c */ /* 0x000fda0003f24270 */
[----:B------:R-:W-:Y:S05]  /*01c0*/  @!P1 BRA `(.L_x_7) ;  /* 0x0000000000809947 */ /* 0x000fea0003800000 */
[----:B------:R-:W-:-:S13]  /*01d0*/  PLOP3.LUT P0, PT, PT, PT, PT, 0x8, 0x80 ;  /* 0x000000000080781c */ /* 0x000fda0003f0e170 */
.L_x_8:
[C---:B------:R-:W-:Y:S01]  /*01e0*/  VIADD R8, R5.reuse, 0xfffffffd ;  /* 0xfffffffd05087836 */ /* 0x040fe20000000000 */
[C---:B------:R-:W-:Y:S02]  /*01f0*/  IADD3 R10, PT, PT, R5.reuse, -0x1, RZ ;  /* 0xffffffff050a7810 */ /* 0x040fe40007ffe0ff */
[----:B------:R-:W-:Y:S01]  /*0200*/  IADD3 R9, PT, PT, R5, 0x3, RZ ;  /* 0x0000000305097810 */ /* 0x000fe20007ffe0ff */
[----:B------:R-:W-:Y:S01]  /*0210*/  IMAD R3, R8, R3, RZ ;  /* 0x0000000308037224 */ /* 0x000fe200078e02ff */
[----:B------:R-:W-:-:S03]  /*0220*/  IADD3 R4, PT, PT, R4, 0x10, RZ ;  /* 0x0000001004047810 */ /* 0x000fc60007ffe0ff */
[----:B------:R-:W-:Y:S01]  /*0230*/  IMAD R3, R8, R3, R3 ;  /* 0x0000000308037224 */ /* 0x000fe200078e0203 */
[----:B------:R-:W-:Y:S01]  /*0240*/  ISETP.GE.AND P1, PT, R4, -0xc, PT ;  /* 0xfffffff40400780c */ /* 0x000fe20003f26270 */
[----:B------:R-:W-:Y:S02]  /*0250*/  VIADD R8, R5, 0x5 ;  /* 0x0000000505087836 */ /* 0x000fe40000000000 */
[----:B------:R-:W-:Y:S02]  /*0260*/  IMAD R10, R3, R10, RZ ;  /* 0x0000000a030a7224 */ /* 0x000fe400078e02ff */
[----:B------:R-:W-:Y:S02]  /*0270*/  VIADD R3, R5, 0x1 ;  /* 0x0000000105037836 */ /* 0x000fe40000000000 */
[----:B------:R-:W-:-:S04]  /*0280*/  IMAD R10, R10, R5, RZ ;  /* 0x000000050a0a7224 */ /* 0x000fc800078e02ff */
[----:B------:R-:W-:-:S04]  /*0290*/  IMAD R10, R10, R3, RZ ;  /* 0x000000030a0a7224 */ /* 0x000fc800078e02ff */
[----:B------:R-:W-:Y:S01]  /*02a0*/  IMAD R10, R3, R10, R10 ;  /* 0x0000000a030a7224 */ /* 0x000fe200078e020a */
[----:B------:R-:W-:-:S03]  /*02b0*/  IADD3 R3, PT, PT, R5, 0x4, RZ ;  /* 0x0000000405037810 */ /* 0x000fc60007ffe0ff */
[----:B------:R-:W-:Y:S01]  /*02c0*/  IMAD R10, R10, R9, RZ ;  /* 0x000000090a0a7224 */ /* 0x000fe200078e02ff */
[----:B------:R-:W-:-:S03]  /*02d0*/  IADD3 R9, PT, PT, R5, 0x7, RZ ;  /* 0x0000000705097810 */ /* 0x000fc60007ffe0ff */
[----:B------:R-:W-:Y:S02]  /*02e0*/  IMAD R3, R3, R10, RZ ;  /* 0x0000000a03037224 */ /* 0x000fe400078e02ff */
[----:B------:R-:W-:Y:S02]  /*02f0*/  VIADD R10, R5, 0x9 ;  /* 0x00000009050a7836 */ /* 0x000fe40000000000 */
[----:B------:R-:W-:-:S04]  /*0300*/  IMAD R3, R3, R8, RZ ;  /* 0x0000000803037224 */ /* 0x000fc800078e02ff */
[----:B------:R-:W-:Y:S01]  /*0310*/  IMAD R8, R8, R3, R3 ;  /* 0x0000000308087224 */ /* 0x000fe200078e0203 */
[----:B------:R-:W-:-:S03]  /*0320*/  IADD3 R3, PT, PT, R5, 0x8, RZ ;  /* 0x0000000805037810 */ /* 0x000fc60007ffe0ff */
[----:B------:R-:W-:Y:S01]  /*0330*/  IMAD R8, R8, R9, RZ ;  /* 0x0000000908087224 */ /* 0x000fe200078e02ff */
[----:B------:R-:W-:-:S03]  /*0340*/  IADD3 R9, PT, PT, R5, 0xb, RZ ;  /* 0x0000000b05097810 */ /* 0x000fc60007ffe0ff */
[----:B------:R-:W-:-:S04]  /*0350*/  IMAD R3, R3, R8, RZ ;  /* 0x0000000803037224 */ /* 0x000fc800078e02ff */
[----:B------:R-:W-:-:S04]  /*0360*/  IMAD R3, R3, R10, RZ ;  /* 0x0000000a03037224 */ /* 0x000fc800078e02ff */
[----:B------:R-:W-:Y:S02]  /*0370*/  IMAD R10, R10, R3, R3 ;  /* 0x000000030a0a7224 */ /* 0x000fe400078e0203 */
[C---:B------:R-:W-:Y:S01]  /*0380*/  VIADD R3, R5.reuse, 0xc ;  /* 0x0000000c05037836 */ /* 0x040fe20000000000 */
[----:B------:R-:W-:Y:S01]  /*0390*/  IADD3 R5, PT, PT, R5, 0x10, RZ ;  /* 0x0000001005057810 */ /* 0x000fe20007ffe0ff */
[----:B------:R-:W-:-:S04]  /*03a0*/  IMAD R10, R10, R9, RZ ;  /* 0x000000090a0a7224 */ /* 0x000fc800078e02ff */
[----:B------:R-:W-:Y:S01]  /*03b0*/  IMAD R3, R3, R10, RZ ;  /* 0x0000000a03037224 */ /* 0x000fe200078e02ff */
[----:B------:R-:W-:Y:S06]  /*03c0*/  @!P1 BRA `(.L_x_8) ;  /* 0xfffffffc00849947 */ /* 0x000fec000383ffff */
.L_x_7:
[----:B------:R-:W-:Y:S05]  /*03d0*/  BSYNC.RECONVERGENT B3 ;  /* 0x0000000000037941 */ /* 0x000fea0003800200 */
.L_x_6:
[----:B------:R-:W-:Y:S01]  /*03e0*/  IADD3 R8, PT, PT, -R4, RZ, RZ ;  /* 0x000000ff04087210 */ /* 0x000fe20007ffe1ff */
[----:B------:R-:W-:Y:S03]  /*03f0*/  BSSY.RECONVERGENT B3, `(.L_x_9) ;  /* 0x0000013000037945 */ /* 0x000fe60003800200 */
[----:B------:R-:W-:-:S13]  /*0400*/  ISETP.GT.AND P1, PT, R8, 0x4, PT ;  /* 0x000000040800780c */ /* 0x000fda0003f24270 */
[----:B------:R-:W-:Y:S05]  /*0410*/  @!P1 BRA `(.L_x_10) ;  /* 0x0000000000409947 */ /* 0x000fea0003800000 */
[C---:B------:R-:W-:Y:S01]  /*0420*/  VIADD R8, R5.reuse, 0xfffffffd ;  /* 0xfffffffd05087836 */ /* 0x040fe20000000000 */
[C---:B------:R-:W-:Y:S01]  /*0430*/  IADD3 R10, PT, PT, R5.reuse, -0x1, RZ ;  /* 0xffffffff050a7810 */ /* 0x040fe20007ffe0ff */
[----:B------:R-:W-:Y:S01]  /*0440*/  VIADD R9, R5, 0x3 ;  /* 0x0000000305097836 */ /* 0x000fe20000000000 */
[----:B------:R-:W-:Y:S01]  /*0450*/  PLOP3.LUT P0, PT, PT, PT, PT, 0x8, 0x80 ;  /* 0x000000000080781c */ /* 0x000fe20003f0e170 */
[----:B------:R-:W-:Y:S01]  /*0460*/  IMAD R3, R3, R8, RZ ;  /* 0x0000000803037224 */ /* 0x000fe200078e02ff */
[----:B------:R-:W-:-:S03]  /*0470*/  IADD3 R4, PT, PT, R4, 0x8, RZ ;  /* 0x0000000804047810 */ /* 0x000fc60007ffe0ff */
[----:B------:R-:W-:-:S04]  /*0480*/  IMAD R3, R8, R3, R3 ;  /* 0x0000000308037224 */ /* 0x000fc800078e0203 */
[----:B------:R-:W-:Y:S01]  /*0490*/  IMAD R10, R3, R10, RZ ;  /* 0x0000000a030a7224 */ /* 0x000fe200078e02ff */
[----:B------:R-:W-:-:S03]  /*04a0*/  IADD3 R3, PT, PT, R5, 0x1, RZ ;  /* 0x0000000105037810 */ /* 0x000fc60007ffe0ff */
[----:B------:R-:W-:-:S04]  /*04b0*/  IMAD R10, R5, R10, RZ ;  /* 0x0000000a050a7224 */ /* 0x000fc800078e02ff */
[----:B------:R-:W-:-:S04]  /*04c0*/  IMAD R10, R10, R3, RZ ;  /* 0x000000030a0a7224 */ /* 0x000fc800078e02ff */
[----:B------:R-:W-:Y:S01]  /*04d0*/  IMAD R10, R3, R10, R10 ;  /* 0x0000000a030a7224 */ /* 0x000fe200078e020a */
[C---:B------:R-:W-:Y:S01]  /*04e0*/  IADD3 R3, PT, PT, R5.reuse, 0x4, RZ ;  /* 0x0000000405037810 */ /* 0x040fe20007ffe0ff */
[----:B------:R-:W-:Y:S02]  /*04f0*/  VIADD R5, R5, 0x8 ;  /* 0x0000000805057836 */ /* 0x000fe40000000000 */
[----:B------:R-:W-:-:S04]  /*0500*/  IMAD R10, R10, R9, RZ ;  /* 0x000000090a0a7224 */ /* 0x000fc800078e02ff */
[----:B------:R-:W-:-:S07]  /*0510*/  IMAD R3, R3, R10, RZ ;  /* 0x0000000a03037224 */ /* 0x000fce00078e02ff */
.L_x_10:
[----:B------:R-:W-:Y:S05]  /*0520*/  BSYNC.RECONVERGENT B3 ;  /* 0x0000000000037941 */ /* 0x000fea0003800200 */
.L_x_9:
[----:B------:R-:W-:-:S13]  /*0530*/  ISETP.NE.OR P0, PT, R4, RZ, P0 ;  /* 0x000000ff0400720c */ /* 0x000fda0000705670 */
[----:B------:R-:W-:Y:S05]  /*0540*/  @!P0 BRA `(.L_x_11) ;  /* 0x0000000000288947 */ /* 0x000fea0003800000 */
.L_x_5:
[----:B------:R-:W-:Y:S01]  /*0550*/  IADD3 R4, PT, PT, R4, 0x4, RZ ;  /* 0x0000000404047810 */ /* 0x000fe20007ffe0ff */
[C---:B------:R-:W-:Y:S01]  /*0560*/  VIADD R10, R5.reuse, 0xffffffff ;  /* 0xffffffff050a7836 */ /* 0x040fe20000000000 */
[----:B------:R-:W-:Y:S02]  /*0570*/  IADD3 R8, PT, PT, R5, -0x3, RZ ;  /* 0xfffffffd05087810 */ /* 0x000fe40007ffe0ff */
[----:B------:R-:W-:-:S03]  /*0580*/  ISETP.NE.AND P0, PT, R4, RZ, PT ;  /* 0x000000ff0400720c */ /* 0x000fc60003f05270 */
[----:B------:R-:W-:-:S04]  /*0590*/  IMAD R3, R8, R3, RZ ;  /* 0x0000000308037224 */ /* 0x000fc800078e02ff */
[----:B------:R-:W-:-:S04]  /*05a0*/  IMAD R3, R8, R3, R3 ;  /* 0x0000000308037224 */ /* 0x000fc800078e0203 */
[----:B------:R-:W-:-:S04]  /*05b0*/  IMAD R10, R3, R10, RZ ;  /* 0x0000000a030a7224 */ /* 0x000fc800078e02ff */
[----:B------:R-:W-:Y:S01]  /*05c0*/  IMAD R3, R10, R5, RZ ;  /* 0x000000050a037224 */ /* 0x000fe200078e02ff */
[----:B------:R-:W-:Y:S01]  /*05d0*/  IADD3 R5, PT, PT, R5, 0x4, RZ ;  /* 0x0000000405057810 */ /* 0x000fe20007ffe0ff */
[----:B------:R-:W-:Y:S06]  /*05e0*/  @P0 BRA `(.L_x_5) ;  /* 0xfffffffc00d80947 */ /* 0x000fec000383ffff */
.L_x_11:
[----:B------:R-:W-:Y:S05]  /*05f0*/  BSYNC.RECONVERGENT B0 ;  /* 0x0000000000007941 */ /* 0x000fea0003800200 */
.L_x_4:
[----:B------:R-:W-:-:S07]  /*0600*/  IADD3 R4, PT, PT, R5, -0x3, RZ ;  /* 0xfffffffd05047810 */ /* 0x000fce0007ffe0ff */
.L_x_3:
[----:B------:R-:W-:Y:S05]  /*0610*/  BSYNC.RECONVERGENT B1 ;  /* 0x0000000000017941 */ /* 0x000fea0003800200 */
.L_x_2:
[----:B------:R-:W-:-:S13]  /*0620*/  ISETP.NE.AND P0, PT, R0, RZ, PT ;  /* 0x000000ff0000720c */ /* 0x000fda0003f05270 */
[----:B------:R-:W-:Y:S05]  /*0630*/  @!P0 BRA `(.L_x_1) ;  /* 0x0000000000188947 */ /* 0x000fea0003800000 */
[----:B------:R-:W-:-:S07]  /*0640*/  IMAD.MOV R0, RZ, RZ, -R0 ;  /* 0x000000ffff007224 */ /* 0x000fce00078e0a00 */
.L_x_12:
[----:B------:R-:W-:Y:S01]  /*0650*/  IADD3 R0, PT, PT, R0, 0x1, RZ ;  /* 0x0000000100007810 */ /* 0x000fe20007ffe0ff */
[C---:B------:R-:W-:Y:S01]  /*0660*/  IMAD R3, R4.reuse, R3, RZ ;  /* 0x0000000304037224 */ /* 0x040fe200078e02ff */
[----:B------:R-:W-:Y:S02]  /*0670*/  IADD3 R4, PT, PT, R4, 0x1, RZ ;  /* 0x0000000104047810 */ /* 0x000fe40007ffe0ff */
[----:B------:R-:W-:-:S13]  /*0680*/  ISETP.NE.AND P0, PT, R0, RZ, PT ;  /* 0x000000ff0000720c */ /* 0x000fda0003f05270 */
[----:B------:R-:W-:Y:S05]  /*0690*/  @P0 BRA `(.L_x_12) ;  /* 0xfffffffc00ec0947 */ /* 0x000fea000383ffff */
.L_x_1:
[----:B------:R-:W-:Y:S05]  /*06a0*/  BSYNC.RECONVERGENT B2 ;  /* 0x0000000000027941 */ /* 0x000fea0003800200 */
.L_x_0:
[----:B------:R-:W-:Y:S01]  /*06b0*/  VIADD R2, R2, 0x1 ;  /* 0x0000000102027836 */ /* 0x000fe20000000000 */
[----:B------:R-:W-:Y:S01]  /*06c0*/  MOV R0, 0x0 ;  /* 0x0000000000007802 */ /* 0x000fe20000000f00 */
[----:B------:R-:W0:Y:S03]  /*06d0*/  LDCU.64 UR4, c[0x4][0x8] ;  /* 0x01000100ff0477ac */ /* 0x000e260008000a00 */
[----:B------:R1:W-:Y:S01]  /*06e0*/  STL.64 [R1], R2 ;  /* 0x0000000201007387 */ /* 0x0003e20000100a00 */
[----:B------:R1:W2:Y:S01]  /*06f0*/  LDC.64 R8, c[0x4][R0] ;  /* 0x0100000000087b82 */ /* 0x0002a20000000a00 */
[----:B0-----:R-:W-:Y:S02]  /*0700*/  MOV R4, UR4 ;  /* 0x0000000400047c02 */ /* 0x001fe40008000f00 */
[----:B-1----:R-:W-:-:S07]  /*0710*/  MOV R5, UR5 ;  /* 0x0000000500057c02 */ /* 0x002fce0008000f00 */
[----:B------:R-:W-:-:S07]  /*0720*/  LEPC R20, `(.L_x_13) ;  /* 0x000000001014794e */ /* 0x000fce0000000000 */
[----:B--2---:R-:W-:Y:S05]  /*0730*/  CALL.ABS.NOINC R8 ;  /* 0x0000000008007343 */ /* 0x004fea0003c00000 */
.L_x_13:
[----:B------:R-:W-:Y:S05]  /*0740*/  EXIT ;  /* 0x000000000000794d */ /* 0x000fea0003800000 */
.L_x_14:
[----:B------:R-:W-:-:S00]  /*0750*/  BRA `(.L_x_14) ;  /* 0xfffffffc00fc7947 */ /* 0x000fc0000383ffff */
[----:B------:R-:W-:-:S00]  /*0760*/  NOP ;  /* 0x0000000000007918 */ /* 0x000fc00000000000 */
        /* <DEDUP_REMOVED lines=9> */
.L_x_15:


//--------------------- .nv.global.init           --------------------------
	.section	.nv.global.init,"aw",@progbits
.nv.global.init:
	.type		$str,@object
	.size		$str,(.L_0 - $str)
$str:
        /*0000*/ 	.byte	0x25, 0x64, 0x21, 0x20, 0x3d, 0x20, 0x25, 0x64, 0x0a, 0x00
.L_0:


//--------------------- .nv.shared.reserved.0     --------------------------
	.section	.nv.shared.reserved.0,"aw",@nobits
	.weak		__nv_reservedSMEM_offset_0_alias
	.size		__nv_reservedSMEM_offset_0_alias, 0, 64
	.other		__nv_reservedSMEM_offset_0_alias,@"STO_CUDA_RESERVED_SHARED STV_DEFAULT"
__nv_reservedSMEM_offset_0_alias:
	.zero		0
	.zero		64


//--------------------- .nv.constant0._Z15factorialKernelv --------------------------
	.section	.nv.constant0._Z15factorialKernelv,"a",@progbits
	.sectionflags	@""
	.align	4
.nv.constant0._Z15factorialKernelv:
	.zero		896


//--------------------- SYMBOLS --------------------------

	.type		.nv.reservedSmem.offset0,@object
	.size		.nv.reservedSmem.offset0,0x4
	.type		vprintf,@function
